//
// Generated by NVIDIA NVVM Compiler
//
// Compiler Build ID: CL-36424714
// Cuda compilation tools, release 13.0, V13.0.88
// Based on NVVM 20.0.0
//

.version 9.0
.target sm_100
.address_size 64

	// .globl	_Z12gBitonicSortPiib

.visible .entry _Z12gBitonicSortPiib(
	.param .u64 .ptr .align 1 _Z12gBitonicSortPiib_param_0,
	.param .u32 _Z12gBitonicSortPiib_param_1,
	.param .u8 _Z12gBitonicSortPiib_param_2
)
{
	.reg .pred 	%p<14>;
	.reg .b16 	%rs<2>;
	.reg .b32 	%r<50>;
	.reg .b64 	%rd<11>;

	ld.param.u64 	%rd6, [_Z12gBitonicSortPiib_param_0];
	ld.param.u32 	%r26, [_Z12gBitonicSortPiib_param_1];
	ld.param.s8 	%rs1, [_Z12gBitonicSortPiib_param_2];
	cvta.to.global.u64 	%rd1, %rd6;
	mov.u32 	%r1, %tid.x;
	add.s32 	%r27, %r26, -1;
	mov.b32 	%r28, 1;
	shl.b32 	%r2, %r28, %r27;
	setp.lt.s32 	%p1, %r26, 1;
	@%p1 bra 	$L__BB0_18;
	mov.b32 	%r42, 0;
	mov.u32 	%r3, %ntid.x;
$L__BB0_2:
	add.s32 	%r5, %r42, 1;
	mov.b32 	%r30, 1;
	shl.b32 	%r6, %r30, %r42;
	mov.u32 	%r43, %r5;
$L__BB0_3:
	mov.u32 	%r7, %r43;
	setp.ge.s32 	%p2, %r1, %r2;
	add.s32 	%r43, %r7, -1;
	mov.b32 	%r31, 1;
	shl.b32 	%r9, %r31, %r43;
	@%p2 bra 	$L__BB0_16;
	setp.eq.s16 	%p3, %rs1, 0;
	mov.u32 	%r47, %r1;
	@%p3 bra 	$L__BB0_5;
	bra.uni 	$L__BB0_11;
$L__BB0_5:
	mul.wide.s32 	%rd10, %r9, 4;
	mov.u32 	%r44, %r1;
$L__BB0_6:
	shr.s32 	%r37, %r44, %r43;
	shl.b32 	%r38, %r37, %r7;
	rem.s32 	%r39, %r44, %r9;
	add.s32 	%r40, %r39, %r38;
	and.b32  	%r41, %r6, %r44;
	setp.ne.s32 	%p8, %r41, 0;
	mul.wide.s32 	%rd9, %r40, 4;
	add.s64 	%rd2, %rd1, %rd9;
	add.s64 	%rd3, %rd2, %rd10;
	@%p8 bra 	$L__BB0_8;
	ld.global.u32 	%r45, [%rd2];
	ld.global.u32 	%r46, [%rd3];
	setp.gt.s32 	%p10, %r45, %r46;
	@%p10 bra 	$L__BB0_9;
	bra.uni 	$L__BB0_10;
$L__BB0_8:
	ld.global.u32 	%r45, [%rd2];
	ld.global.u32 	%r46, [%rd3];
	setp.ge.s32 	%p9, %r45, %r46;
	@%p9 bra 	$L__BB0_10;
$L__BB0_9:
	st.global.u32 	[%rd3], %r45;
	st.global.u32 	[%rd2], %r46;
$L__BB0_10:
	add.s32 	%r44, %r44, %r3;
	setp.lt.s32 	%p11, %r44, %r2;
	@%p11 bra 	$L__BB0_6;
	bra.uni 	$L__BB0_16;
$L__BB0_11:
	shr.s32 	%r32, %r47, %r43;
	shl.b32 	%r33, %r32, %r7;
	rem.s32 	%r34, %r47, %r9;
	add.s32 	%r35, %r34, %r33;
	and.b32  	%r36, %r6, %r47;
	setp.ne.s32 	%p4, %r36, 0;
	mul.wide.s32 	%rd7, %r35, 4;
	add.s64 	%rd4, %rd1, %rd7;
	mul.wide.s32 	%rd8, %r9, 4;
	add.s64 	%rd5, %rd4, %rd8;
	@%p4 bra 	$L__BB0_13;
	ld.global.u32 	%r48, [%rd4];
	ld.global.u32 	%r49, [%rd5];
	setp.lt.s32 	%p6, %r48, %r49;
	@%p6 bra 	$L__BB0_14;
	bra.uni 	$L__BB0_15;
$L__BB0_13:
	ld.global.u32 	%r48, [%rd4];
	ld.global.u32 	%r49, [%rd5];
	setp.le.s32 	%p5, %r48, %r49;
	@%p5 bra 	$L__BB0_15;
$L__BB0_14:
	st.global.u32 	[%rd5], %r48;
	st.global.u32 	[%rd4], %r49;
$L__BB0_15:
	add.s32 	%r47, %r47, %r3;
	setp.lt.s32 	%p7, %r47, %r2;
	@%p7 bra 	$L__BB0_11;
$L__BB0_16:
	bar.sync 	0;
	setp.gt.s32 	%p12, %r7, 1;
	@%p12 bra 	$L__BB0_3;
	setp.ne.s32 	%p13, %r5, %r26;
	mov.u32 	%r42, %r5;
	@%p13 bra 	$L__BB0_2;
$L__BB0_18:
	ret;

}


// ===== COMPILED SASS (sm_100) =====

	.target	sm_100

	.elftype	@"ET_EXEC"


//--------------------- .note.nv.tkinfo           --------------------------
	.section	.note.nv.tkinfo,"",@"SHT_NOTE"
	.sectionflags	@"SHF_NOTE_NV_TKINFO"
	.tkinfo
        /*0018*/ 	.word	0x00000002
        /*0030*/ 	.string	""
        /*0030*/ 	.string	"ptxas"
        /*0030*/ 	.string	"Cuda compilation tools, release 13.0, V13.0.88"
        /*0030*/ 	.string	"Build cuda_13.0.r13.0/compiler.36424714_0"
        /*0030*/ 	.string	"-arch sm_100 -m 64 "



//--------------------- .note.nv.cuinfo           --------------------------
	.section	.note.nv.cuinfo,"",@"SHT_NOTE"
	.sectionflags	@"SHF_NOTE_NV_CUINFO"
        /*0018*/ 	.short	0x0002
        /*001a*/ 	.short	0x0064
        /*001c*/ 	.short	0x0082
	.zero		2


//--------------------- .nv.info                  --------------------------
	.section	.nv.info,"",@"SHT_CUDA_INFO"
	.align	4


	//----- nvinfo : EIATTR_REGCOUNT
	.align		4
        /*0000*/ 	.byte	0x04, 0x2f
        /*0002*/ 	.short	(.L_1 - .L_0)
	.align		4
.L_0:
        /*0004*/ 	.word	index@(_Z12gBitonicSortPiib)
        /*0008*/ 	.word	0x00000011


	//----- nvinfo : EIATTR_FRAME_SIZE
	.align		4
.L_1:
        /*000c*/ 	.byte	0x04, 0x11
        /*000e*/ 	.short	(.L_3 - .L_2)
	.align		4
.L_2:
        /*0010*/ 	.word	index@(_Z12gBitonicSortPiib)
        /*0014*/ 	.word	0x00000000


	//----- nvinfo : EIATTR_MIN_STACK_SIZE
	.align		4
.L_3:
        /*0018*/ 	.byte	0x04, 0x12
        /*001a*/ 	.short	(.L_5 - .L_4)
	.align		4
.L_4:
        /*001c*/ 	.word	index@(_Z12gBitonicSortPiib)
        /*0020*/ 	.word	0x00000000
.L_5:


//--------------------- .nv.compat                --------------------------
	.section	.nv.compat,"",@"SHT_CUDA_COMPAT_INFO"
	.align	4
        /*0000*/ 	.byte	0x02, 0x09, 0x00, 0x00, 0x02, 0x02, 0x01, 0x00, 0x02, 0x05, 0x05, 0x00, 0x03, 0x07, 0x01, 0x01
        /*0010*/ 	.byte	0x02, 0x03, 0x00, 0x00, 0x02, 0x06, 0x01, 0x00, 0x04, 0x0b, 0x08, 0x00, 0x09, 0x00, 0x00, 0x00
        /*0020*/ 	.byte	0x00, 0x00, 0x00, 0x00


//--------------------- .nv.info._Z12gBitonicSortPiib --------------------------
	.section	.nv.info._Z12gBitonicSortPiib,"",@"SHT_CUDA_INFO"
	.sectionflags	@""
	.align	4


	//----- nvinfo : EIATTR_CUDA_API_VERSION
	.align		4
        /*0000*/ 	.byte	0x04, 0x37
        /*0002*/ 	.short	(.L_7 - .L_6)
.L_6:
        /*0004*/ 	.word	0x00000082


	//----- nvinfo : EIATTR_KPARAM_INFO
	.align		4
.L_7:
        /*0008*/ 	.byte	0x04, 0x17
        /*000a*/ 	.short	(.L_9 - .L_8)
.L_8:
        /*000c*/ 	.word	0x00000000
        /*0010*/ 	.short	0x0002
        /*0012*/ 	.short	0x000c
        /*0014*/ 	.byte	0x00, 0xf0, 0x05, 0x00


	//----- nvinfo : EIATTR_KPARAM_INFO
	.align		4
.L_9:
        /*0018*/ 	.byte	0x04, 0x17
        /*001a*/ 	.short	(.L_11 - .L_10)
.L_10:
        /*001c*/ 	.word	0x00000000
        /*0020*/ 	.short	0x0001
        /*0022*/ 	.short	0x0008
        /*0024*/ 	.byte	0x00, 0xf0, 0x11, 0x00


	//----- nvinfo : EIATTR_KPARAM_INFO
	.align		4
.L_11:
        /*0028*/ 	.byte	0x04, 0x17
        /*002a*/ 	.short	(.L_13 - .L_12)
.L_12:
        /*002c*/ 	.word	0x00000000
        /*0030*/ 	.short	0x0000
        /*0032*/ 	.short	0x0000
        /*0034*/ 	.byte	0x00, 0xf5, 0x21, 0x00


	//----- nvinfo : EIATTR_SPARSE_MMA_MASK
	.align		4
.L_13:
        /*0038*/ 	.byte	0x03, 0x50
        /*003a*/ 	.short	0x0000


	//----- nvinfo : EIATTR_MAXREG_COUNT
	.align		4
        /*003c*/ 	.byte	0x03, 0x1b
        /*003e*/ 	.short	0x00ff


	//----- nvinfo : EIATTR_NUM_BARRIERS
	.align		4
        /*0040*/ 	.byte	0x02, 0x4c
        /*0042*/ 	.byte	0x01
	.zero		1


	//----- nvinfo : EIATTR_MERCURY_ISA_VERSION
	.align		4
        /*0044*/ 	.byte	0x03, 0x5f
        /*0046*/ 	.short	0x0101


	//----- nvinfo : EIATTR_VRC_CTA_INIT_COUNT
	.align		4
        /*0048*/ 	.byte	0x02, 0x4a
	.zero		1
	.zero		1


	//----- nvinfo : EIATTR_EXIT_INSTR_OFFSETS
	.align		4
        /*004c*/ 	.byte	0x04, 0x1c
        /*004e*/ 	.short	(.L_15 - .L_14)


	//   ....[0]....
.L_14:
        /*0050*/ 	.word	0x00000030


	//   ....[1]....
        /*0054*/ 	.word	0x000008d0


	//----- nvinfo : EIATTR_CRS_STACK_SIZE
	.align		4
.L_15:
        /*0058*/ 	.byte	0x04, 0x1e
        /*005a*/ 	.short	(.L_17 - .L_16)
.L_16:
        /*005c*/ 	.word	0x00000000


	//----- nvinfo : EIATTR_CBANK_PARAM_SIZE
	.align		4
.L_17:
        /*0060*/ 	.byte	0x03, 0x19
        /*0062*/ 	.short	0x000d


	//----- nvinfo : EIATTR_PARAM_CBANK
	.align		4
        /*0064*/ 	.byte	0x04, 0x0a
        /*0066*/ 	.short	(.L_19 - .L_18)
	.align		4
.L_18:
        /*0068*/ 	.word	index@(.nv.constant0._Z12gBitonicSortPiib)
        /*006c*/ 	.short	0x0380
        /*006e*/ 	.short	0x000d


	//----- nvinfo : EIATTR_SW_WAR
	.align		4
.L_19:
        /*0070*/ 	.byte	0x04, 0x36
        /*0072*/ 	.short	(.L_21 - .L_20)
.L_20:
        /*0074*/ 	.word	0x00000008
.L_21:


//--------------------- .nv.callgraph             --------------------------
	.section	.nv.callgraph,"",@"SHT_CUDA_CALLGRAPH"
	.align	4
	.sectionentsize	8
	.align		4
        /*0000*/ 	.word	0x00000000
	.align		4
        /*0004*/ 	.word	0xffffffff
	.align		4
        /*0008*/ 	.word	0x00000000
	.align		4
        /*000c*/ 	.word	0xfffffffe
	.align		4
        /*0010*/ 	.word	0x00000000
	.align		4
        /*0014*/ 	.word	0xfffffffd
	.align		4
        /*0018*/ 	.word	0x00000000
	.align		4
        /*001c*/ 	.word	0xfffffffc


//--------------------- .text._Z12gBitonicSortPiib --------------------------
	.section	.text._Z12gBitonicSortPiib,"ax",@progbits
	.align	128
        .global         _Z12gBitonicSortPiib
        .type           _Z12gBitonicSortPiib,@function
        .size           _Z12gBitonicSortPiib,(.L_x_19 - _Z12gBitonicSortPiib)
        .other          _Z12gBitonicSortPiib,@"STO_CUDA_ENTRY STV_DEFAULT"
_Z12gBitonicSortPiib:
.text._Z12gBitonicSortPiib:
[----:B------:R-:W-:Y:S08]  /*0000*/  LDC R1, c[0x0][0x37c] ;  /* 0x0000df00ff017b82 */ /* 0x000ff00000000800 */
[----:B------:R-:W0:Y:S02]  /*0010*/  LDC R4, c[0x0][0x388] ;  /* 0x0000e200ff047b82 */ /* 0x000e240000000800 */
[----:B0-----:R-:W-:-:S13]  /*0020*/  ISETP.GE.AND P0, PT, R4, 0x1, PT ;  /* 0x000000010400780c */ /* 0x001fda0003f06270 */
[----:B------:R-:W-:Y:S05]  /*0030*/  @!P0 EXIT ;  /* 0x000000000000894d */ /* 0x000fea0003800000 */
[----:B------:R-:W0:Y:S01]  /*0040*/  S2R R5, SR_TID.X ;  /* 0x0000000000057919 */ /* 0x000e220000002100 */
[----:B------:R-:W-:Y:S01]  /*0050*/  VIADD R4, R4, 0xffffffff ;  /* 0xffffffff04047836 */ /* 0x000fe20000000000 */
[----:B------:R-:W1:Y:S01]  /*0060*/  LDCU.64 UR10, c[0x0][0x358] ;  /* 0x00006b00ff0a77ac */ /* 0x000e620008000a00 */
[----:B------:R-:W-:Y:S01]  /*0070*/  IMAD.MOV.U32 R3, RZ, RZ, 0x1 ;  /* 0x00000001ff037424 */ /* 0x000fe200078e00ff */
[----:B------:R-:W2:Y:S04]  /*0080*/  LDCU UR9, c[0x0][0x360] ;  /* 0x00006c00ff0977ac */ /* 0x000ea80008000800 */
[----:B------:R-:W-:Y:S01]  /*0090*/  SHF.L.U32 R4, R3, R4, RZ ;  /* 0x0000000403047219 */ /* 0x000fe200000006ff */
[----:B------:R-:W-:-:S06]  /*00a0*/  UMOV UR4, URZ ;  /* 0x000000ff00047c82 */ /* 0x000fcc0008000000 */
.L_x_17:
[----:B------:R-:W3:Y:S01]  /*00b0*/  LDCU UR6, c[0x0][0x388] ;  /* 0x00007100ff0677ac */ /* 0x000ee20008000800 */
[----:B------:R-:W-:Y:S01]  /*00c0*/  UIADD3 UR5, UPT, UPT, UR4, 0x1, URZ ;  /* 0x0000000104057890 */ /* 0x000fe2000fffe0ff */
[----:B------:R-:W-:Y:S02]  /*00d0*/  UMOV UR7, 0x1 ;  /* 0x0000000100077882 */ /* 0x000fe40000000000 */
[----:B------:R-:W-:-:S04]  /*00e0*/  USHF.L.U32 UR7, UR7, UR4, URZ ;  /* 0x0000000407077299 */ /* 0x000fc800080006ff */
[----:B------:R-:W-:Y:S01]  /*00f0*/  UMOV UR4, UR5 ;  /* 0x0000000500047c82 */ /* 0x000fe20008000000 */
[----:B0--3--:R-:W-:-:S11]  /*0100*/  UISETP.NE.AND UP0, UPT, UR5, UR6, UPT ;  /* 0x000000060500728c */ /* 0x009fd6000bf05270 */
.L_x_16:
[----:B0-----:R-:W-:Y:S01]  /*0110*/  ISETP.GE.AND P0, PT, R5, R4, PT ;  /* 0x000000040500720c */ /* 0x001fe20003f06270 */
[----:B------:R-:W-:Y:S01]  /*0120*/  UMOV UR8, UR5 ;  /* 0x0000000500087c82 */ /* 0x000fe20008000000 */
[----:B------:R-:W-:Y:S01]  /*0130*/  UIADD3 UR5, UPT, UPT, UR5, -0x1, URZ ;  /* 0xffffffff05057890 */ /* 0x000fe2000fffe0ff */
[----:B------:R-:W-:Y:S01]  /*0140*/  IMAD.MOV.U32 R0, RZ, RZ, 0x1 ;  /* 0x00000001ff007424 */ /* 0x000fe200078e00ff */
[----:B------:R-:W-:Y:S04]  /*0150*/  BSSY.RECONVERGENT B0, `(.L_x_0) ;  /* 0x0000072000007945 */ /* 0x000fe80003800200 */
[----:B------:R-:W-:-:S05]  /*0160*/  SHF.L.U32 R0, R0, UR5, RZ ;  /* 0x0000000500007c19 */ /* 0x000fca00080006ff */
[----:B------:R-:W-:Y:S05]  /*0170*/  @P0 BRA `(.L_x_1) ;  /* 0x0000000400bc0947 */ /* 0x000fea0003800000 */
[----:B------:R-:W0:Y:S02]  /*0180*/  LDCU.U8 UR6, c[0x0][0x38c] ;  /* 0x00007180ff0677ac */ /* 0x000e240008000000 */
[----:B0-----:R-:W-:-:S04]  /*0190*/  UPRMT UR6, UR6, 0x8880, URZ ;  /* 0x0000888006067896 */ /* 0x001fc800080000ff */
[----:B------:R-:W-:-:S09]  /*01a0*/  UISETP.NE.AND UP1, UPT, UR6, URZ, UPT ;  /* 0x000000ff0600728c */ /* 0x000fd2000bf25270 */
[----:B------:R-:W-:Y:S05]  /*01b0*/  BRA.U !UP1, `(.L_x_2) ;  /* 0x0000000109dc7547 */ /* 0x000fea000b800000 */
[----:B------:R-:W-:Y:S01]  /*01c0*/  IABS R6, R0 ;  /* 0x0000000000067213 */ /* 0x000fe20000000000 */
[----:B------:R-:W0:Y:S01]  /*01d0*/  LDC.64 R2, c[0x0][0x380] ;  /* 0x0000e000ff027b82 */ /* 0x000e220000000a00 */
[----:B------:R-:W-:Y:S01]  /*01e0*/  BSSY.RECONVERGENT B1, `(.L_x_3) ;  /* 0x0000033000017945 */ /* 0x000fe20003800200 */
[----:B------:R-:W-:Y:S01]  /*01f0*/  IMAD.MOV.U32 R7, RZ, RZ, R5 ;  /* 0x000000ffff077224 */ /* 0x000fe200078e0005 */
[----:B------:R-:W3:Y:S08]  /*0200*/  I2F.RP R10, R6 ;  /* 0x00000006000a7306 */ /* 0x000ef00000209400 */
[----:B---3--:R-:W3:Y:S02]  /*0210*/  MUFU.RCP R10, R10 ;  /* 0x0000000a000a7308 */ /* 0x008ee40000001000 */
[----:B---3--:R-:W-:-:S06]  /*0220*/  VIADD R8, R10, 0xffffffe ;  /* 0x0ffffffe0a087836 */ /* 0x008fcc0000000000 */
[----:B------:R3:W4:Y:S02]  /*0230*/  F2I.FTZ.U32.TRUNC.NTZ R9, R8 ;  /* 0x0000000800097305 */ /* 0x000724000021f000 */
[----:B---3--:R-:W-:Y:S02]  /*0240*/  IMAD.MOV.U32 R8, RZ, RZ, RZ ;  /* 0x000000ffff087224 */ /* 0x008fe400078e00ff */
[----:B----4-:R-:W-:-:S04]  /*0250*/  IMAD.MOV R11, RZ, RZ, -R9 ;  /* 0x000000ffff0b7224 */ /* 0x010fc800078e0a09 */
[----:B------:R-:W-:-:S04]  /*0260*/  IMAD R11, R11, R6, RZ ;  /* 0x000000060b0b7224 */ /* 0x000fc800078e02ff */
[----:B0-----:R-:W-:-:S07]  /*0270*/  IMAD.HI.U32 R14, R9, R11, R8 ;  /* 0x0000000b090e7227 */ /* 0x001fce00078e0008 */
.L_x_9:
[----:B0-----:R-:W-:Y:S01]  /*0280*/  IABS R8, R0 ;  /* 0x0000000000087213 */ /* 0x001fe20000000000 */
[----:B------:R-:W-:Y:S01]  /*0290*/  BSSY.RECONVERGENT B2, `(.L_x_4) ;  /* 0x0000024000027945 */ /* 0x000fe20003800200 */
[----:B------:R-:W-:-:S03]  /*02a0*/  IABS R9, R7 ;  /* 0x0000000700097213 */ /* 0x000fc60000000000 */
[----:B------:R-:W-:Y:S01]  /*02b0*/  BSSY.RELIABLE B3, `(.L_x_5) ;  /* 0x000001f000037945 */ /* 0x000fe20003800100 */
[----:B------:R-:W-:Y:S01]  /*02c0*/  ISETP.GE.AND P2, PT, R7, RZ, PT ;  /* 0x000000ff0700720c */ /* 0x000fe20003f46270 */
[----:B------:R-:W-:Y:S02]  /*02d0*/  IMAD.MOV R10, RZ, RZ, -R8 ;  /* 0x000000ffff0a7224 */ /* 0x000fe400078e0a08 */
[----:B------:R-:W-:-:S04]  /*02e0*/  IMAD.HI.U32 R8, R14, R9, RZ ;  /* 0x000000090e087227 */ /* 0x000fc800078e00ff */
[----:B------:R-:W-:Y:S01]  /*02f0*/  IMAD R9, R8, R10, R9 ;  /* 0x0000000a08097224 */ /* 0x000fe200078e0209 */
[----:B------:R-:W-:-:S04]  /*0300*/  IABS R8, R0 ;  /* 0x0000000000087213 */ /* 0x000fc80000000000 */
[----:B------:R-:W-:-:S13]  /*0310*/  ISETP.GT.U32.AND P0, PT, R6, R9, PT ;  /* 0x000000090600720c */ /* 0x000fda0003f04070 */
[----:B------:R-:W-:Y:S01]  /*0320*/  @!P0 IMAD.IADD R9, R9, 0x1, -R8 ;  /* 0x0000000109098824 */ /* 0x000fe200078e0a08 */
[----:B------:R-:W-:-:S04]  /*0330*/  ISETP.NE.AND P0, PT, R0, RZ, PT ;  /* 0x000000ff0000720c */ /* 0x000fc80003f05270 */
[----:B------:R-:W-:-:S13]  /*0340*/  ISETP.GT.U32.AND P1, PT, R6, R9, PT ;  /* 0x000000090600720c */ /* 0x000fda0003f24070 */
[----:B------:R-:W-:Y:S01]  /*0350*/  @!P1 IMAD.IADD R9, R9, 0x1, -R8 ;  /* 0x0000000109099824 */ /* 0x000fe200078e0a08 */
[----:B------:R-:W-:-:S03]  /*0360*/  SHF.R.S32.HI R8, RZ, UR5, R7 ;  /* 0x00000005ff087c19 */ /* 0x000fc60008011407 */
[----:B------:R-:W-:Y:S01]  /*0370*/  @!P2 IMAD.MOV R9, RZ, RZ, -R9 ;  /* 0x000000ffff09a224 */ /* 0x000fe200078e0a09 */
[----:B------:R-:W-:Y:S02]  /*0380*/  @!P0 LOP3.LUT R9, RZ, R0, RZ, 0x33, !PT ;  /* 0x00000000ff098212 */ /* 0x000fe400078e33ff */
[----:B------:R-:W-:Y:S02]  /*0390*/  SHF.L.U32 R8, R8, UR8, RZ ;  /* 0x0000000808087c19 */ /* 0x000fe400080006ff */
[----:B------:R-:W-:Y:S02]  /*03a0*/  LOP3.LUT P0, RZ, R7, UR7, RZ, 0xc0, !PT ;  /* 0x0000000707ff7c12 */ /* 0x000fe4000f80c0ff */
[----:B------:R-:W-:-:S05]  /*03b0*/  IADD3 R9, PT, PT, R8, R9, RZ ;  /* 0x0000000908097210 */ /* 0x000fca0007ffe0ff */
[----:B------:R-:W-:-:S04]  /*03c0*/  IMAD.WIDE R8, R9, 0x4, R2 ;  /* 0x0000000409087825 */ /* 0x000fc800078e0202 */
[----:B------:R-:W-:Y:S02]  /*03d0*/  IMAD.WIDE R10, R0, 0x4, R8 ;  /* 0x00000004000a7825 */ /* 0x000fe400078e0208 */
[----:B------:R-:W-:Y:S05]  /*03e0*/  @P0 BRA `(.L_x_6) ;  /* 0x0000000000180947 */ /* 0x000fea0003800000 */
[----:B-1----:R-:W3:Y:S04]  /*03f0*/  LDG.E R13, desc[UR10][R8.64] ;  /* 0x0000000a080d7981 */ /* 0x002ee8000c1e1900 */
[----:B------:R-:W3:Y:S02]  /*0400*/  LDG.E R12, desc[UR10][R10.64] ;  /* 0x0000000a0a0c7981 */ /* 0x000ee4000c1e1900 */
[----:B---3--:R-:W-:-:S13]  /*0410*/  ISETP.GE.AND P0, PT, R13, R12, PT ;  /* 0x0000000c0d00720c */ /* 0x008fda0003f06270 */
[----:B------:R-:W-:Y:S05]  /*0420*/  @P0 BREAK.RELIABLE B3 ;  /* 0x0000000000030942 */ /* 0x000fea0003800100 */
[----:B------:R-:W-:Y:S05]  /*0430*/  @!P0 BRA `(.L_x_7) ;  /* 0x0000000000188947 */ /* 0x000fea0003800000 */
[----:B------:R-:W-:Y:S05]  /*0440*/  BRA `(.L_x_8) ;  /* 0x0000000000207947 */ /* 0x000fea0003800000 */
.L_x_6:
[----:B-1----:R-:W3:Y:S04]  /*0450*/  LDG.E R13, desc[UR10][R8.64] ;  /* 0x0000000a080d7981 */ /* 0x002ee8000c1e1900 */
[----:B------:R-:W3:Y:S02]  /*0460*/  LDG.E R12, desc[UR10][R10.64] ;  /* 0x0000000a0a0c7981 */ /* 0x000ee4000c1e1900 */
[----:B---3--:R-:W-:-:S13]  /*0470*/  ISETP.GT.AND P0, PT, R13, R12, PT ;  /* 0x0000000c0d00720c */ /* 0x008fda0003f04270 */
[----:B------:R-:W-:Y:S05]  /*0480*/  @!P0 BREAK.RELIABLE B3 ;  /* 0x0000000000038942 */ /* 0x000fea0003800100 */
[----:B------:R-:W-:Y:S05]  /*0490*/  @!P0 BRA `(.L_x_8) ;  /* 0x00000000000c8947 */ /* 0x000fea0003800000 */
.L_x_7:
[----:B--2---:R-:W-:Y:S05]  /*04a0*/  BSYNC.RELIABLE B3 ;  /* 0x0000000000037941 */ /* 0x004fea0003800100 */
.L_x_5:
[----:B------:R0:W-:Y:S04]  /*04b0*/  STG.E desc[UR10][R10.64], R13 ;  /* 0x0000000d0a007986 */ /* 0x0001e8000c10190a */
[----:B------:R0:W-:Y:S02]  /*04c0*/  STG.E desc[UR10][R8.64], R12 ;  /* 0x0000000c08007986 */ /* 0x0001e4000c10190a */
.L_x_8:
[----:B--2---:R-:W-:Y:S05]  /*04d0*/  BSYNC.RECONVERGENT B2 ;  /* 0x0000000000027941 */ /* 0x004fea0003800200 */
.L_x_4:
[----:B------:R-:W-:-:S05]  /*04e0*/  VIADD R7, R7, UR9 ;  /* 0x0000000907077c36 */ /* 0x000fca0008000000 */
[----:B------:R-:W-:-:S13]  /*04f0*/  ISETP.GE.AND P0, PT, R7, R4, PT ;  /* 0x000000040700720c */ /* 0x000fda0003f06270 */
[----:B------:R-:W-:Y:S05]  /*0500*/  @!P0 BRA `(.L_x_9) ;  /* 0xfffffffc005c8947 */ /* 0x000fea000383ffff */
[----:B------:R-:W-:Y:S05]  /*0510*/  BSYNC.RECONVERGENT B1 ;  /* 0x0000000000017941 */ /* 0x000fea0003800200 */
.L_x_3:
[----:B------:R-:W-:Y:S05]  /*0520*/  BRA `(.L_x_1) ;  /* 0x0000000000d07947 */ /* 0x000fea0003800000 */
.L_x_2:
[----:B------:R-:W-:Y:S01]  /*0530*/  IABS R6, R0 ;  /* 0x0000000000067213 */ /* 0x000fe20000000000 */
[----:B------:R-:W0:Y:S01]  /*0540*/  LDC.64 R2, c[0x0][0x380] ;  /* 0x0000e000ff027b82 */ /* 0x000e220000000a00 */
[----:B------:R-:W-:Y:S02]  /*0550*/  IMAD.MOV.U32 R7, RZ, RZ, R5 ;  /* 0x000000ffff077224 */ /* 0x000fe400078e0005 */
        /* <DEDUP_REMOVED lines=8> */
.L_x_15:
[----:B0-----:R-:W-:Y:S01]  /*05e0*/  IABS R8, R0 ;  /* 0x0000000000087213 */ /* 0x001fe20000000000 */
[----:B------:R-:W-:Y:S01]  /*05f0*/  BSSY.RECONVERGENT B1, `(.L_x_10) ;  /* 0x0000024000017945 */ /* 0x000fe20003800200 */
[----:B------:R-:W-:-:S03]  /*0600*/  IABS R9, R7 ;  /* 0x0000000700097213 */ /* 0x000fc60000000000 */
[----:B------:R-:W-:Y:S01]  /*0610*/  BSSY.RELIABLE B2, `(.L_x_11) ;  /* 0x000001f000027945 */ /* 0x000fe20003800100 */
[----:B------:R-:W-:Y:S01]  /*0620*/  ISETP.GE.AND P1, PT, R7, RZ, PT ;  /* 0x000000ff0700720c */ /* 0x000fe20003f26270 */
[----:B------:R-:W-:Y:S01]  /*0630*/  IMAD.MOV R10, RZ, RZ, -R8 ;  /* 0x000000ffff0a7224 */ /* 0x000fe200078e0a08 */
[----:B------:R-:W-:Y:S01]  /*0640*/  ISETP.NE.AND P2, PT, R0, RZ, PT ;  /* 0x000000ff0000720c */ /* 0x000fe20003f45270 */
[----:B------:R-:W-:-:S04]  /*0650*/  IMAD.HI.U32 R8, R14, R9, RZ ;  /* 0x000000090e087227 */ /* 0x000fc800078e00ff */
[----:B------:R-:W-:Y:S01]  /*0660*/  IMAD R9, R8, R10, R9 ;  /* 0x0000000a08097224 */ /* 0x000fe200078e0209 */
[----:B------:R-:W-:-:S04]  /*0670*/  IABS R8, R0 ;  /* 0x0000000000087213 */ /* 0x000fc80000000000 */
[----:B------:R-:W-:-:S13]  /*0680*/  ISETP.GT.U32.AND P0, PT, R6, R9, PT ;  /* 0x000000090600720c */ /* 0x000fda0003f04070 */
[----:B------:R-:W-:-:S04]  /*0690*/  @!P0 IADD3 R9, PT, PT, R9, -R8, RZ ;  /* 0x8000000809098210 */ /* 0x000fc80007ffe0ff */
[----:B------:R-:W-:-:S13]  /*06a0*/  ISETP.GT.U32.AND P0, PT, R6, R9, PT ;  /* 0x000000090600720c */ /* 0x000fda0003f04070 */
[----:B------:R-:W-:Y:S01]  /*06b0*/  @!P0 IMAD.IADD R9, R9, 0x1, -R8 ;  /* 0x0000000109098824 */ /* 0x000fe200078e0a08 */
[----:B------:R-:W-:Y:S02]  /*06c0*/  SHF.R.S32.HI R8, RZ, UR5, R7 ;  /* 0x00000005ff087c19 */ /* 0x000fe40008011407 */
[----:B------:R-:W-:Y:S01]  /*06d0*/  LOP3.LUT P0, RZ, R7, UR7, RZ, 0xc0, !PT ;  /* 0x0000000707ff7c12 */ /* 0x000fe2000f80c0ff */
[----:B------:R-:W-:Y:S01]  /*06e0*/  @!P1 IMAD.MOV R9, RZ, RZ, -R9 ;  /* 0x000000ffff099224 */ /* 0x000fe200078e0a09 */
[----:B------:R-:W-:Y:S02]  /*06f0*/  SHF.L.U32 R8, R8, UR8, RZ ;  /* 0x0000000808087c19 */ /* 0x000fe400080006ff */
[----:B------:R-:W-:-:S05]  /*0700*/  @!P2 LOP3.LUT R9, RZ, R0, RZ, 0x33, !PT ;  /* 0x00000000ff09a212 */ /* 0x000fca00078e33ff */
[----:B------:R-:W-:-:S04]  /*0710*/  IMAD.IADD R9, R8, 0x1, R9 ;  /* 0x0000000108097824 */ /* 0x000fc800078e0209 */
[----:B------:R-:W-:-:S04]  /*0720*/  IMAD.WIDE R8, R9, 0x4, R2 ;  /* 0x0000000409087825 */ /* 0x000fc800078e0202 */
[----:B------:R-:W-:Y:S01]  /*0730*/  IMAD.WIDE R10, R0, 0x4, R8 ;  /* 0x00000004000a7825 */ /* 0x000fe200078e0208 */
[----:B------:R-:W-:Y:S06]  /*0740*/  @P0 BRA `(.L_x_12) ;  /* 0x0000000000180947 */ /* 0x000fec0003800000 */
[----:B-1----:R-:W3:Y:S04]  /*0750*/  LDG.E R13, desc[UR10][R8.64] ;  /* 0x0000000a080d7981 */ /* 0x002ee8000c1e1900 */
[----:B------:R-:W3:Y:S02]  /*0760*/  LDG.E R12, desc[UR10][R10.64] ;  /* 0x0000000a0a0c7981 */ /* 0x000ee4000c1e1900 */
[----:B---3--:R-:W-:-:S13]  /*0770*/  ISETP.GT.AND P0, PT, R13, R12, PT ;  /* 0x0000000c0d00720c */ /* 0x008fda0003f04270 */
[----:B------:R-:W-:Y:S05]  /*0780*/  @!P0 BREAK.RELIABLE B2 ;  /* 0x0000000000028942 */ /* 0x000fea0003800100 */
[----:B------:R-:W-:Y:S05]  /*0790*/  @P0 BRA `(.L_x_13) ;  /* 0x0000000000180947 */ /* 0x000fea0003800000 */
[----:B------:R-:W-:Y:S05]  /*07a0*/  BRA `(.L_x_14) ;  /* 0x0000000000207947 */ /* 0x000fea0003800000 */
.L_x_12:
[----:B-1----:R-:W3:Y:S04]  /*07b0*/  LDG.E R13, desc[UR10][R8.64] ;  /* 0x0000000a080d7981 */ /* 0x002ee8000c1e1900 */
[----:B------:R-:W3:Y:S02]  /*07c0*/  LDG.E R12, desc[UR10][R10.64] ;  /* 0x0000000a0a0c7981 */ /* 0x000ee4000c1e1900 */
[----:B---3--:R-:W-:-:S13]  /*07d0*/  ISETP.GE.AND P0, PT, R13, R12, PT ;  /* 0x0000000c0d00720c */ /* 0x008fda0003f06270 */
[----:B------:R-:W-:Y:S05]  /*07e0*/  @P0 BREAK.RELIABLE B2 ;  /* 0x0000000000020942 */ /* 0x000fea0003800100 */
[----:B------:R-:W-:Y:S05]  /*07f0*/  @P0 BRA `(.L_x_14) ;  /* 0x00000000000c0947 */ /* 0x000fea0003800000 */
.L_x_13:
[----:B--2---:R-:W-:Y:S05]  /*0800*/  BSYNC.RELIABLE B2 ;  /* 0x0000000000027941 */ /* 0x004fea0003800100 */
.L_x_11:
[----:B------:R0:W-:Y:S04]  /*0810*/  STG.E desc[UR10][R10.64], R13 ;  /* 0x0000000d0a007986 */ /* 0x0001e8000c10190a */
[----:B------:R0:W-:Y:S02]  /*0820*/  STG.E desc[UR10][R8.64], R12 ;  /* 0x0000000c08007986 */ /* 0x0001e4000c10190a */
.L_x_14:
[----:B--2---:R-:W-:Y:S05]  /*0830*/  BSYNC.RECONVERGENT B1 ;  /* 0x0000000000017941 */ /* 0x004fea0003800200 */
.L_x_10:
[----:B------:R-:W-:-:S05]  /*0840*/  VIADD R7, R7, UR9 ;  /* 0x0000000907077c36 */ /* 0x000fca0008000000 */
[----:B------:R-:W-:-:S13]  /*0850*/  ISETP.GE.AND P0, PT, R7, R4, PT ;  /* 0x000000040700720c */ /* 0x000fda0003f06270 */
[----:B------:R-:W-:Y:S05]  /*0860*/  @!P0 BRA `(.L_x_15) ;  /* 0xfffffffc005c8947 */ /* 0x000fea000383ffff */
.L_x_1:
[----:B-12---:R-:W-:Y:S05]  /*0870*/  BSYNC.RECONVERGENT B0 ;  /* 0x0000000000007941 */ /* 0x006fea0003800200 */
.L_x_0:
[----:B------:R-:W-:Y:S05]  /*0880*/  WARPSYNC.ALL ;  /* 0x0000000000007948 */ /* 0x000fea0003800000 */
[----:B------:R-:W-:Y:S01]  /*0890*/  BAR.SYNC.DEFER_BLOCKING 0x0 ;  /* 0x0000000000007b1d */ /* 0x000fe20000010000 */
[----:B------:R-:W-:-:S09]  /*08a0*/  UISETP.GT.AND UP1, UPT, UR8, 0x1, UPT ;  /* 0x000000010800788c */ /* 0x000fd2000bf24270 */
[----:B------:R-:W-:Y:S05]  /*08b0*/  BRA.U UP1, `(.L_x_16) ;  /* 0xfffffff901147547 */ /* 0x000fea000b83ffff */
[----:B------:R-:W-:Y:S05]  /*08c0*/  BRA.U UP0, `(.L_x_17) ;  /* 0xfffffff500f87547 */ /* 0x000fea000b83ffff */
[----:B------:R-:W-:Y:S05]  /*08d0*/  EXIT ;  /* 0x000000000000794d */ /* 0x000fea0003800000 */
.L_x_18:
[----:B------:R-:W-:-:S00]  /*08e0*/  BRA `(.L_x_18) ;  /* 0xfffffffc00fc7947 */ /* 0x000fc0000383ffff */
[----:B------:R-:W-:-:S00]  /*08f0*/  NOP ;  /* 0x0000000000007918 */ /* 0x000fc00000000000 */
        /* <DEDUP_REMOVED lines=8> */
.L_x_19:


//--------------------- .nv.shared.reserved.0     --------------------------
	.section	.nv.shared.reserved.0,"aw",@nobits
	.weak		__nv_reservedSMEM_offset_0_alias
	.size		__nv_reservedSMEM_offset_0_alias, 0, 64
	.other		__nv_reservedSMEM_offset_0_alias,@"STO_CUDA_RESERVED_SHARED STV_DEFAULT"
__nv_reservedSMEM_offset_0_alias:
	.zero		0
	.zero		64


//--------------------- .nv.constant0._Z12gBitonicSortPiib --------------------------
	.section	.nv.constant0._Z12gBitonicSortPiib,"a",@progbits
	.sectionflags	@""
	.align	4
.nv.constant0._Z12gBitonicSortPiib:
	.zero		909


//--------------------- SYMBOLS --------------------------

	.type		.nv.reservedSmem.offset0,@object
	.size		.nv.reservedSmem.offset0,0x4
